	.headerflags	@"EF_CUDA_TEXMODE_UNIFIED EF_CUDA_64BIT_ADDRESS EF_CUDA_ACCELERATORS EF_CUDA_SM90 EF_CUDA_VIRTUAL_SM(EF_CUDA_SM90)"
	.elftype	@"ET_EXEC"


//--------------------- .nv.info                  --------------------------
	.section	.nv.info,"",@"SHT_CUDA_INFO"
	.align	4


	//----- nvinfo : EIATTR_REGCOUNT
	.align		4
        /*0000*/ 	.byte	0x04, 0x2f
        /*0002*/ 	.short	(.L_3 - .L_2)
	.align		4
.L_2:
        /*0004*/ 	.word	index@(triton_poi_fused__native_batch_norm_legit_no_training_relu_26)
        /*0008*/ 	.word	0x00000016


	//----- nvinfo : EIATTR_MIN_STACK_SIZE
	.align		4
.L_3:
        /*000c*/ 	.byte	0x04, 0x12
        /*000e*/ 	.short	(.L_5 - .L_4)
	.align		4
.L_4:
        /*0010*/ 	.word	index@(triton_poi_fused__native_batch_norm_legit_no_training_relu_26)
        /*0014*/ 	.word	0x00000000


	//----- nvinfo : EIATTR_FRAME_SIZE
	.align		4
.L_5:
        /*0018*/ 	.byte	0x04, 0x11
        /*001a*/ 	.short	(.L_7 - .L_6)
	.align		4
.L_6:
        /*001c*/ 	.word	index@(triton_poi_fused__native_batch_norm_legit_no_training_relu_26)
        /*0020*/ 	.word	0x00000000


	//----- nvinfo : EIATTR_MIN_STACK_SIZE
	.align		4
.L_7:
        /*0024*/ 	.byte	0x04, 0x12
        /*0026*/ 	.short	(.L_9 - .L_8)
	.align		4
.L_8:
        /*0028*/ 	.word	index@(triton_poi_fused__native_batch_norm_legit_no_training_relu_26)
        /*002c*/ 	.word	0x00000000
.L_9:


//--------------------- .nv.info.triton_poi_fused__native_batch_norm_legit_no_training_relu_26 --------------------------
	.section	.nv.info.triton_poi_fused__native_batch_norm_legit_no_training_relu_26,"",@"SHT_CUDA_INFO"
	.sectionflags	@""
	.align	4


	//----- nvinfo : EIATTR_CUDA_API_VERSION
	.align		4
        /*0000*/ 	.byte	0x04, 0x37
        /*0002*/ 	.short	(.L_11 - .L_10)
.L_10:
        /*0004*/ 	.word	0x0000007c


	//----- nvinfo : EIATTR_KPARAM_INFO
	.align		4
.L_11:
        /*0008*/ 	.byte	0x04, 0x17
        /*000a*/ 	.short	(.L_13 - .L_12)
.L_12:
        /*000c*/ 	.word	0x00000000
        /*0010*/ 	.short	0x0006
        /*0012*/ 	.short	0x0030
        /*0014*/ 	.byte	0x00, 0xf0, 0x11, 0x00


	//----- nvinfo : EIATTR_KPARAM_INFO
	.align		4
.L_13:
        /*0018*/ 	.byte	0x04, 0x17
        /*001a*/ 	.short	(.L_15 - .L_14)
.L_14:
        /*001c*/ 	.word	0x00000000
        /*0020*/ 	.short	0x0005
        /*0022*/ 	.short	0x0028
        /*0024*/ 	.byte	0x00, 0xf4, 0x21, 0x00


	//----- nvinfo : EIATTR_KPARAM_INFO
	.align		4
.L_15:
        /*0028*/ 	.byte	0x04, 0x17
        /*002a*/ 	.short	(.L_17 - .L_16)
.L_16:
        /*002c*/ 	.word	0x00000000
        /*0030*/ 	.short	0x0004
        /*0032*/ 	.short	0x0020
        /*0034*/ 	.byte	0x00, 0xf4, 0x21, 0x00


	//----- nvinfo : EIATTR_KPARAM_INFO
	.align		4
.L_17:
        /*0038*/ 	.byte	0x04, 0x17
        /*003a*/ 	.short	(.L_19 - .L_18)
.L_18:
        /*003c*/ 	.word	0x00000000
        /*0040*/ 	.short	0x0003
        /*0042*/ 	.short	0x0018
        /*0044*/ 	.byte	0x00, 0xf4, 0x21, 0x00


	//----- nvinfo : EIATTR_KPARAM_INFO
	.align		4
.L_19:
        /*0048*/ 	.byte	0x04, 0x17
        /*004a*/ 	.short	(.L_21 - .L_20)
.L_20:
        /*004c*/ 	.word	0x00000000
        /*0050*/ 	.short	0x0002
        /*0052*/ 	.short	0x0010
        /*0054*/ 	.byte	0x00, 0xf4, 0x21, 0x00


	//----- nvinfo : EIATTR_KPARAM_INFO
	.align		4
.L_21:
        /*0058*/ 	.byte	0x04, 0x17
        /*005a*/ 	.short	(.L_23 - .L_22)
.L_22:
        /*005c*/ 	.word	0x00000000
        /*0060*/ 	.short	0x0001
        /*0062*/ 	.short	0x0008
        /*0064*/ 	.byte	0x00, 0xf4, 0x21, 0x00


	//----- nvinfo : EIATTR_KPARAM_INFO
	.align		4
.L_23:
        /*0068*/ 	.byte	0x04, 0x17
        /*006a*/ 	.short	(.L_25 - .L_24)
.L_24:
        /*006c*/ 	.word	0x00000000
        /*0070*/ 	.short	0x0000
        /*0072*/ 	.short	0x0000
        /*0074*/ 	.byte	0x00, 0xf4, 0x21, 0x00


	//----- nvinfo : EIATTR_SPARSE_MMA_MASK
	.align		4
.L_25:
        /*0078*/ 	.byte	0x03, 0x50
        /*007a*/ 	.short	0x0000


	//----- nvinfo : EIATTR_MAXREG_COUNT
	.align		4
        /*007c*/ 	.byte	0x03, 0x1b
        /*007e*/ 	.short	0x00ff


	//----- nvinfo : EIATTR_EXIT_INSTR_OFFSETS
	.align		4
        /*0080*/ 	.byte	0x04, 0x1c
        /*0082*/ 	.short	(.L_27 - .L_26)


	//   ....[0]....
.L_26:
        /*0084*/ 	.word	0x00000420


	//   ....[1]....
        /*0088*/ 	.word	0x00000440


	//----- nvinfo : EIATTR_REQNTID
	.align		4
.L_27:
        /*008c*/ 	.byte	0x04, 0x10
        /*008e*/ 	.short	(.L_29 - .L_28)
.L_28:
        /*0090*/ 	.word	0x00000080
        /*0094*/ 	.word	0x00000001
        /*0098*/ 	.word	0x00000001


	//----- nvinfo : EIATTR_CBANK_PARAM_SIZE
	.align		4
.L_29:
        /*009c*/ 	.byte	0x03, 0x19
        /*009e*/ 	.short	0x0034


	//----- nvinfo : EIATTR_PARAM_CBANK
	.align		4
        /*00a0*/ 	.byte	0x04, 0x0a
        /*00a2*/ 	.short	(.L_31 - .L_30)
	.align		4
.L_30:
        /*00a4*/ 	.word	index@(.nv.constant0.triton_poi_fused__native_batch_norm_legit_no_training_relu_26)
        /*00a8*/ 	.short	0x0210
        /*00aa*/ 	.short	0x0034


	//----- nvinfo : EIATTR_SW_WAR
	.align		4
.L_31:
        /*00ac*/ 	.byte	0x04, 0x36
        /*00ae*/ 	.short	(.L_33 - .L_32)
.L_32:
        /*00b0*/ 	.word	0x00000008
.L_33:


//--------------------- .nv.callgraph             --------------------------
	.section	.nv.callgraph,"",@"SHT_CUDA_CALLGRAPH"
	.align	4
	.sectionentsize	8
	.align		4
        /*0000*/ 	.word	0x00000000
	.align		4
        /*0004*/ 	.word	0xffffffff
	.align		4
        /*0008*/ 	.word	0x00000000
	.align		4
        /*000c*/ 	.word	0xfffffffe
	.align		4
        /*0010*/ 	.word	0x00000000
	.align		4
        /*0014*/ 	.word	0xfffffffd
	.align		4
        /*0018*/ 	.word	0x00000000
	.align		4
        /*001c*/ 	.word	0xfffffffc


//--------------------- .nv.constant4             --------------------------
	.section	.nv.constant4,"a",@progbits
	.align	8
	.align		8
.nv.constant4:
        /*0000*/ 	.dword	_$_str
	.align		8
        /*0008*/ 	.dword	_$_str_$_2


//--------------------- .text.triton_poi_fused__native_batch_norm_legit_no_training_relu_26 --------------------------
	.section	.text.triton_poi_fused__native_batch_norm_legit_no_training_relu_26,"ax",@progbits
	.align	128
        .global         triton_poi_fused__native_batch_norm_legit_no_training_relu_26
        .type           triton_poi_fused__native_batch_norm_legit_no_training_relu_26,@function
        .size           triton_poi_fused__native_batch_norm_legit_no_training_relu_26,(.L_x_1 - triton_poi_fused__native_batch_norm_legit_no_training_relu_26)
        .other          triton_poi_fused__native_batch_norm_legit_no_training_relu_26,@"STO_CUDA_ENTRY STV_DEFAULT"
triton_poi_fused__native_batch_norm_legit_no_training_relu_26:
.text.triton_poi_fused__native_batch_norm_legit_no_training_relu_26:
[----:B------:R-:W0:Y:S01]  /*0000*/  LDC R1, c[0x0][0x28] ;  /* 0x00000a00ff017b82 */ /* 0x000e220000000800 */
[----:B------:R-:W1:Y:S07]  /*0010*/  S2R R0, SR_TID.X ;  /* 0x0000000000007919 */ /* 0x000e6e0000002100 */
[----:B------:R-:W2:Y:S01]  /*0020*/  LDC.64 R8, c[0x0][0x220] ;  /* 0x00008800ff087b82 */ /* 0x000ea20000000a00 */
[----:B------:R-:W-:Y:S01]  /*0030*/  ULDC.64 UR4, c[0x0][0x208] ;  /* 0x0000820000047ab9 */ /* 0x000fe20000000a00 */
[----:B------:R-:W3:Y:S06]  /*0040*/  S2R R5, SR_CTAID.X ;  /* 0x0000000000057919 */ /* 0x000eec0000002500 */
[----:B------:R-:W4:Y:S08]  /*0050*/  LDC.64 R12, c[0x0][0x210] ;  /* 0x00008400ff0c7b82 */ /* 0x000f300000000a00 */
[----:B------:R-:W5:Y:S08]  /*0060*/  LDC.64 R14, c[0x0][0x218] ;  /* 0x00008600ff0e7b82 */ /* 0x000f700000000a00 */
[----:B------:R-:W5:Y:S01]  /*0070*/  LDC.64 R16, c[0x0][0x228] ;  /* 0x00008a00ff107b82 */ /* 0x000f620000000a00 */
[----:B-1----:R-:W-:-:S07]  /*0080*/  SHF.L.U32 R0, R0, 0x1, RZ ;  /* 0x0000000100007819 */ /* 0x002fce00000006ff */
[----:B------:R-:W1:Y:S01]  /*0090*/  LDC.64 R18, c[0x0][0x230] ;  /* 0x00008c00ff127b82 */ /* 0x000e620000000a00 */
[----:B---3--:R-:W-:Y:S02]  /*00a0*/  SHF.R.S32.HI R3, RZ, 0x17, R5 ;  /* 0x00000017ff037819 */ /* 0x008fe40000011405 */
[----:B------:R-:W-:Y:S02]  /*00b0*/  LOP3.LUT R0, R0, 0xfe, RZ, 0xc0, !PT ;  /* 0x000000fe00007812 */ /* 0x000fe400078ec0ff */
[----:B------:R-:W-:Y:S02]  /*00c0*/  SGXT R3, R3, 0x1 ;  /* 0x000000010303781a */ /* 0x000fe40000000200 */
[----:B------:R-:W-:-:S04]  /*00d0*/  LEA R0, R5, R0, 0x8 ;  /* 0x0000000005007211 */ /* 0x000fc800078e40ff */
[----:B------:R-:W-:Y:S02]  /*00e0*/  LEA.HI R3, R3, R0, RZ, 0x6 ;  /* 0x0000000003037211 */ /* 0x000fe400078f30ff */
[----:B------:R-:W-:Y:S02]  /*00f0*/  ISETP.GE.AND P0, PT, R0, 0xa900, PT ;  /* 0x0000a9000000780c */ /* 0x000fe40003f06270 */
[----:B------:R-:W-:-:S04]  /*0100*/  LOP3.LUT R3, R3, 0xffffffc0, RZ, 0xc0, !PT ;  /* 0xffffffc003037812 */ /* 0x000fc800078ec0ff */
[----:B------:R-:W-:Y:S02]  /*0110*/  IADD3 R11, R0, -R3, RZ ;  /* 0x80000003000b7210 */ /* 0x000fe40007ffe0ff */
[----:B------:R-:W-:-:S03]  /*0120*/  CS2R R2, SRZ ;  /* 0x0000000000027805 */ /* 0x000fc6000001ff00 */
[----:B--2---:R-:W-:-:S05]  /*0130*/  IMAD.WIDE R8, R11, 0x4, R8 ;  /* 0x000000040b087825 */ /* 0x004fca00078e0208 */
[----:B------:R2:W3:Y:S01]  /*0140*/  @!P0 LDG.E.EL.64 R2, desc[UR4][R8.64] ;  /* 0x0000000408028981 */ /* 0x0004e2000c2e1b00 */
[----:B------:R-:W-:Y:S02]  /*0150*/  CS2R R4, SRZ ;  /* 0x0000000000047805 */ /* 0x000fe4000001ff00 */
[----:B------:R-:W-:Y:S01]  /*0160*/  CS2R R6, SRZ ;  /* 0x0000000000067805 */ /* 0x000fe2000001ff00 */
[----:B----4-:R-:W-:-:S04]  /*0170*/  IMAD.WIDE R12, R0, 0x4, R12 ;  /* 0x00000004000c7825 */ /* 0x010fc800078e020c */
[C---:B-----5:R-:W-:Y:S01]  /*0180*/  IMAD.WIDE R14, R11.reuse, 0x4, R14 ;  /* 0x000000040b0e7825 */ /* 0x060fe200078e020e */
[----:B------:R-:W4:Y:S01]  /*0190*/  @!P0 LDG.E.64 R4, desc[UR4][R12.64] ;  /* 0x000000040c048981 */ /* 0x000f22000c1e1b00 */
[----:B--2---:R-:W-:Y:S02]  /*01a0*/  CS2R R8, SRZ ;  /* 0x0000000000087805 */ /* 0x004fe4000001ff00 */
[C---:B0-----:R-:W-:Y:S01]  /*01b0*/  IMAD.WIDE R16, R11.reuse, 0x4, R16 ;  /* 0x000000040b107825 */ /* 0x041fe200078e0210 */
[----:B------:R0:W4:Y:S03]  /*01c0*/  @!P0 LDG.E.EL.64 R6, desc[UR4][R14.64] ;  /* 0x000000040e068981 */ /* 0x000126000c2e1b00 */
[----:B-1----:R-:W-:Y:S01]  /*01d0*/  IMAD.WIDE R18, R11, 0x4, R18 ;  /* 0x000000040b127825 */ /* 0x002fe200078e0212 */
[----:B------:R-:W-:-:S04]  /*01e0*/  CS2R R10, SRZ ;  /* 0x00000000000a7805 */ /* 0x000fc8000001ff00 */
[----:B------:R-:W2:Y:S04]  /*01f0*/  @!P0 LDG.E.EL.64 R8, desc[UR4][R18.64] ;  /* 0x0000000412088981 */ /* 0x000ea8000c2e1b00 */
[----:B------:R-:W2:Y:S01]  /*0200*/  @!P0 LDG.E.EL.64 R10, desc[UR4][R16.64] ;  /* 0x00000004100a8981 */ /* 0x000ea2000c2e1b00 */
[----:B0-----:R-:W-:Y:S01]  /*0210*/  HFMA2.MMA R14, -RZ, RZ, 1.625, 0 ;  /* 0x3e800000ff0e7435 */ /* 0x001fe200000001ff */
[----:B---3--:R-:W-:Y:S01]  /*0220*/  FADD R2, R2, 0.0010000000474974513054 ;  /* 0x3a83126f02027421 */ /* 0x008fe20000000000 */
[----:B------:R-:W-:-:S03]  /*0230*/  FADD R3, R3, 0.0010000000474974513054 ;  /* 0x3a83126f03037421 */ /* 0x000fc60000000000 */
[----:B------:R-:W0:Y:S08]  /*0240*/  MUFU.SQRT R12, R2 ;  /* 0x00000002000c7308 */ /* 0x000e300000002000 */
[----:B------:R1:W3:Y:S01]  /*0250*/  MUFU.SQRT R13, R3 ;  /* 0x00000003000d7308 */ /* 0x0002e20000002000 */
[C---:B0-----:R-:W-:Y:S02]  /*0260*/  FSETP.GT.AND P1, PT, R12.reuse, 8.50705917302346158658e+37, PT ;  /* 0x7e8000000c00780b */ /* 0x041fe40003f24000 */
[----:B------:R-:W-:Y:S01]  /*0270*/  FSETP.GEU.AND P3, PT, R12, 1.175494350822287508e-38, PT ;  /* 0x008000000c00780b */ /* 0x000fe20003f6e000 */
[----:B-1----:R-:W0:Y:S01]  /*0280*/  LDC.64 R2, c[0x0][0x238] ;  /* 0x00008e00ff027b82 */ /* 0x002e220000000a00 */
[----:B---3--:R-:W-:-:S02]  /*0290*/  FSETP.GT.AND P2, PT, R13, 8.50705917302346158658e+37, PT ;  /* 0x7e8000000d00780b */ /* 0x008fc40003f44000 */
[----:B------:R-:W-:-:S07]  /*02a0*/  FSETP.GEU.AND P4, PT, R13, 1.175494350822287508e-38, PT ;  /* 0x008000000d00780b */ /* 0x000fce0003f8e000 */
[----:B------:R-:W-:-:S04]  /*02b0*/  @P1 FMUL R12, R12, 0.25 ;  /* 0x3e8000000c0c1820 */ /* 0x000fc80000400000 */
[----:B------:R-:W-:Y:S01]  /*02c0*/  @!P3 FMUL R12, R12, 16777216 ;  /* 0x4b8000000c0cb820 */ /* 0x000fe20000400000 */
[----:B------:R-:W-:-:S04]  /*02d0*/  @P2 FMUL R13, R13, 0.25 ;  /* 0x3e8000000d0d2820 */ /* 0x000fc80000400000 */
[----:B------:R-:W-:Y:S01]  /*02e0*/  @!P4 FMUL R13, R13, 16777216 ;  /* 0x4b8000000d0dc820 */ /* 0x000fe20000400000 */
[----:B------:R-:W1:Y:S01]  /*02f0*/  MUFU.RCP R12, R12 ;  /* 0x0000000c000c7308 */ /* 0x000e620000001000 */
[----:B------:R-:W-:-:S07]  /*0300*/  FSEL R15, R14, 1, P1 ;  /* 0x3f8000000e0f7808 */ /* 0x000fce0000800000 */
[----:B------:R-:W3:Y:S01]  /*0310*/  MUFU.RCP R13, R13 ;  /* 0x0000000d000d7308 */ /* 0x000ee20000001000 */
[----:B------:R-:W-:Y:S01]  /*0320*/  FSEL R14, R14, 1, P2 ;  /* 0x3f8000000e0e7808 */ /* 0x000fe20001000000 */
[----:B------:R-:W-:-:S04]  /*0330*/  @!P3 FMUL R15, R15, 16777216 ;  /* 0x4b8000000f0fb820 */ /* 0x000fc80000400000 */
[----:B------:R-:W-:Y:S01]  /*0340*/  @!P4 FMUL R14, R14, 16777216 ;  /* 0x4b8000000e0ec820 */ /* 0x000fe20000400000 */
[----:B----4-:R-:W-:Y:S01]  /*0350*/  FADD R5, -R7, R5 ;  /* 0x0000000507057221 */ /* 0x010fe20000000100 */
[----:B------:R-:W-:Y:S01]  /*0360*/  FADD R4, -R6, R4 ;  /* 0x0000000406047221 */ /* 0x000fe20000000100 */
[----:B-1----:R-:W-:Y:S01]  /*0370*/  FMUL R15, R12, R15 ;  /* 0x0000000f0c0f7220 */ /* 0x002fe20000400000 */
[----:B---3--:R-:W-:-:S03]  /*0380*/  FMUL R14, R13, R14 ;  /* 0x0000000e0d0e7220 */ /* 0x008fc60000400000 */
[----:B------:R-:W-:Y:S01]  /*0390*/  FMUL R15, R4, R15 ;  /* 0x0000000f040f7220 */ /* 0x000fe20000400000 */
[----:B------:R-:W-:-:S03]  /*03a0*/  FMUL R14, R5, R14 ;  /* 0x0000000e050e7220 */ /* 0x000fc60000400000 */
[----:B--2---:R-:W-:Y:S01]  /*03b0*/  FFMA R8, R15, R10, R8 ;  /* 0x0000000a0f087223 */ /* 0x004fe20000000008 */
[----:B------:R-:W-:-:S04]  /*03c0*/  FFMA R9, R14, R11, R9 ;  /* 0x0000000b0e097223 */ /* 0x000fc80000000009 */
[----:B------:R-:W-:Y:S02]  /*03d0*/  FSETP.GEU.AND P1, PT, R8, RZ, PT ;  /* 0x000000ff0800720b */ /* 0x000fe40003f2e000 */
[C---:B------:R-:W-:Y:S01]  /*03e0*/  FSETP.GEU.AND P2, PT, R9.reuse, RZ, PT ;  /* 0x000000ff0900720b */ /* 0x040fe20003f4e000 */
[----:B0-----:R-:W-:Y:S01]  /*03f0*/  IMAD.WIDE R2, R0, 0x4, R2 ;  /* 0x0000000400027825 */ /* 0x001fe200078e0202 */
[----:B------:R-:W-:Y:S02]  /*0400*/  FSEL R8, R8, RZ, P1 ;  /* 0x000000ff08087208 */ /* 0x000fe40000800000 */
[----:B------:R-:W-:Y:S01]  /*0410*/  FSEL R9, R9, RZ, P2 ;  /* 0x000000ff09097208 */ /* 0x000fe20001000000 */
[----:B------:R-:W-:Y:S08]  /*0420*/  @P0 EXIT ;  /* 0x000000000000094d */ /* 0x000ff00003800000 */
[----:B------:R-:W-:Y:S01]  /*0430*/  STG.E.64 desc[UR4][R2.64], R8 ;  /* 0x0000000802007986 */ /* 0x000fe2000c101b04 */
[----:B------:R-:W-:Y:S05]  /*0440*/  EXIT ;  /* 0x000000000000794d */ /* 0x000fea0003800000 */
.L_x_0:
[----:B------:R-:W-:-:S00]  /*0450*/  BRA `(.L_x_0) ;  /* 0xfffffffc00fc7947 */ /* 0x000fc0000383ffff */
[----:B------:R-:W-:-:S00]  /*0460*/  NOP ;  /* 0x0000000000007918 */ /* 0x000fc00000000000 */
        /* <DEDUP_REMOVED lines=9> */
.L_x_1:


//--------------------- .nv.global.init           --------------------------
	.section	.nv.global.init,"aw",@progbits
.nv.global.init:
	.type		_$_str,@object
	.size		_$_str,(_$_str_$_2 - _$_str)
_$_str:
        /*0000*/ 	.byte	0x5f, 0x5f, 0x43, 0x55, 0x44, 0x41, 0x5f, 0x46, 0x54, 0x5a, 0x00
	.type		_$_str_$_2,@object
	.size		_$_str_$_2,(.L_1 - _$_str_$_2)
_$_str_$_2:
        /*000b*/ 	.byte	0x5f, 0x5f, 0x43, 0x55, 0x44, 0x41, 0x5f, 0x50, 0x52, 0x45, 0x43, 0x5f, 0x53, 0x51, 0x52, 0x54
        /*001b*/ 	.byte	0x00
.L_1:


//--------------------- .nv.constant0.triton_poi_fused__native_batch_norm_legit_no_training_relu_26 --------------------------
	.section	.nv.constant0.triton_poi_fused__native_batch_norm_legit_no_training_relu_26,"a",@progbits
	.sectionflags	@""
	.align	4
.nv.constant0.triton_poi_fused__native_batch_norm_legit_no_training_relu_26:
	.zero		580
